//
// Generated by NVIDIA NVVM Compiler
//
// Compiler Build ID: CL-36424714
// Cuda compilation tools, release 13.0, V13.0.88
// Based on NVVM 20.0.0
//

.version 9.0
.target sm_100
.address_size 64

	// .globl	_Z6transpPdi

.visible .entry _Z6transpPdi(
	.param .u64 .ptr .align 1 _Z6transpPdi_param_0,
	.param .u32 _Z6transpPdi_param_1
)
{
	.reg .pred 	%p<2>;
	.reg .b32 	%r<22>;
	.reg .b64 	%rd<7>;
	.reg .b64 	%fd<3>;

	ld.param.u64 	%rd1, [_Z6transpPdi_param_0];
	ld.param.u32 	%r4, [_Z6transpPdi_param_1];
	mov.u32 	%r5, %ctaid.x;
	mov.u32 	%r6, %ctaid.y;
	mov.u32 	%r7, %nctaid.x;
	mov.u32 	%r8, %ctaid.z;
	mov.u32 	%r9, %nctaid.y;
	mad.lo.s32 	%r10, %r8, %r9, %r6;
	mad.lo.s32 	%r11, %r10, %r7, %r5;
	mov.u32 	%r12, %tid.x;
	mov.u32 	%r13, %tid.y;
	mov.u32 	%r14, %ntid.x;
	mov.u32 	%r15, %tid.z;
	mov.u32 	%r16, %ntid.y;
	mov.u32 	%r17, %ntid.z;
	mad.lo.s32 	%r18, %r11, %r17, %r15;
	mad.lo.s32 	%r19, %r18, %r16, %r13;
	mad.lo.s32 	%r1, %r19, %r14, %r12;
	div.s32 	%r2, %r1, %r4;
	mul.lo.s32 	%r20, %r2, %r4;
	sub.s32 	%r3, %r1, %r20;
	setp.le.s32 	%p1, %r2, %r3;
	@%p1 bra 	$L__BB0_2;
	cvta.to.global.u64 	%rd2, %rd1;
	mul.wide.s32 	%rd3, %r1, 8;
	add.s64 	%rd4, %rd2, %rd3;
	ld.global.f64 	%fd1, [%rd4];
	mad.lo.s32 	%r21, %r3, %r4, %r2;
	mul.wide.s32 	%rd5, %r21, 8;
	add.s64 	%rd6, %rd2, %rd5;
	ld.global.f64 	%fd2, [%rd6];
	st.global.f64 	[%rd4], %fd2;
	st.global.f64 	[%rd6], %fd1;
$L__BB0_2:
	ret;

}


// ===== COMPILED SASS (sm_100) =====

	.target	sm_100

	.elftype	@"ET_EXEC"


//--------------------- .note.nv.tkinfo           --------------------------
	.section	.note.nv.tkinfo,"",@"SHT_NOTE"
	.sectionflags	@"SHF_NOTE_NV_TKINFO"
	.tkinfo
        /*0018*/ 	.word	0x00000002
        /*0030*/ 	.string	""
        /*0030*/ 	.string	"ptxas"
        /*0030*/ 	.string	"Cuda compilation tools, release 13.0, V13.0.88"
        /*0030*/ 	.string	"Build cuda_13.0.r13.0/compiler.36424714_0"
        /*0030*/ 	.string	"-arch sm_100 -m 64 "



//--------------------- .note.nv.cuinfo           --------------------------
	.section	.note.nv.cuinfo,"",@"SHT_NOTE"
	.sectionflags	@"SHF_NOTE_NV_CUINFO"
        /*0018*/ 	.short	0x0002
        /*001a*/ 	.short	0x0064
        /*001c*/ 	.short	0x0082
	.zero		2


//--------------------- .nv.info                  --------------------------
	.section	.nv.info,"",@"SHT_CUDA_INFO"
	.align	4


	//----- nvinfo : EIATTR_REGCOUNT
	.align		4
        /*0000*/ 	.byte	0x04, 0x2f
        /*0002*/ 	.short	(.L_1 - .L_0)
	.align		4
.L_0:
        /*0004*/ 	.word	index@(_Z6transpPdi)
        /*0008*/ 	.word	0x0000000c


	//----- nvinfo : EIATTR_FRAME_SIZE
	.align		4
.L_1:
        /*000c*/ 	.byte	0x04, 0x11
        /*000e*/ 	.short	(.L_3 - .L_2)
	.align		4
.L_2:
        /*0010*/ 	.word	index@(_Z6transpPdi)
        /*0014*/ 	.word	0x00000000


	//----- nvinfo : EIATTR_MIN_STACK_SIZE
	.align		4
.L_3:
        /*0018*/ 	.byte	0x04, 0x12
        /*001a*/ 	.short	(.L_5 - .L_4)
	.align		4
.L_4:
        /*001c*/ 	.word	index@(_Z6transpPdi)
        /*0020*/ 	.word	0x00000000
.L_5:


//--------------------- .nv.compat                --------------------------
	.section	.nv.compat,"",@"SHT_CUDA_COMPAT_INFO"
	.align	4
        /*0000*/ 	.byte	0x02, 0x09, 0x00, 0x00, 0x02, 0x02, 0x01, 0x00, 0x02, 0x05, 0x05, 0x00, 0x03, 0x07, 0x01, 0x01
        /*0010*/ 	.byte	0x02, 0x03, 0x00, 0x00, 0x02, 0x06, 0x01, 0x00, 0x04, 0x0b, 0x08, 0x00, 0x09, 0x00, 0x00, 0x00
        /*0020*/ 	.byte	0x00, 0x00, 0x00, 0x00


//--------------------- .nv.info._Z6transpPdi     --------------------------
	.section	.nv.info._Z6transpPdi,"",@"SHT_CUDA_INFO"
	.sectionflags	@""
	.align	4


	//----- nvinfo : EIATTR_CUDA_API_VERSION
	.align		4
        /*0000*/ 	.byte	0x04, 0x37
        /*0002*/ 	.short	(.L_7 - .L_6)
.L_6:
        /*0004*/ 	.word	0x00000082


	//----- nvinfo : EIATTR_KPARAM_INFO
	.align		4
.L_7:
        /*0008*/ 	.byte	0x04, 0x17
        /*000a*/ 	.short	(.L_9 - .L_8)
.L_8:
        /*000c*/ 	.word	0x00000000
        /*0010*/ 	.short	0x0001
        /*0012*/ 	.short	0x0008
        /*0014*/ 	.byte	0x00, 0xf0, 0x11, 0x00


	//----- nvinfo : EIATTR_KPARAM_INFO
	.align		4
.L_9:
        /*0018*/ 	.byte	0x04, 0x17
        /*001a*/ 	.short	(.L_11 - .L_10)
.L_10:
        /*001c*/ 	.word	0x00000000
        /*0020*/ 	.short	0x0000
        /*0022*/ 	.short	0x0000
        /*0024*/ 	.byte	0x00, 0xf5, 0x21, 0x00


	//----- nvinfo : EIATTR_SPARSE_MMA_MASK
	.align		4
.L_11:
        /*0028*/ 	.byte	0x03, 0x50
        /*002a*/ 	.short	0x0000


	//----- nvinfo : EIATTR_MAXREG_COUNT
	.align		4
        /*002c*/ 	.byte	0x03, 0x1b
        /*002e*/ 	.short	0x00ff


	//----- nvinfo : EIATTR_MERCURY_ISA_VERSION
	.align		4
        /*0030*/ 	.byte	0x03, 0x5f
        /*0032*/ 	.short	0x0101


	//----- nvinfo : EIATTR_VRC_CTA_INIT_COUNT
	.align		4
        /*0034*/ 	.byte	0x02, 0x4a
	.zero		1
	.zero		1


	//----- nvinfo : EIATTR_EXIT_INSTR_OFFSETS
	.align		4
        /*0038*/ 	.byte	0x04, 0x1c
        /*003a*/ 	.short	(.L_13 - .L_12)


	//   ....[0]....
.L_12:
        /*003c*/ 	.word	0x000002f0


	//   ....[1]....
        /*0040*/ 	.word	0x00000390


	//----- nvinfo : EIATTR_CBANK_PARAM_SIZE
	.align		4
.L_13:
        /*0044*/ 	.byte	0x03, 0x19
        /*0046*/ 	.short	0x000c


	//----- nvinfo : EIATTR_PARAM_CBANK
	.align		4
        /*0048*/ 	.byte	0x04, 0x0a
        /*004a*/ 	.short	(.L_15 - .L_14)
	.align		4
.L_14:
        /*004c*/ 	.word	index@(.nv.constant0._Z6transpPdi)
        /*0050*/ 	.short	0x0380
        /*0052*/ 	.short	0x000c


	//----- nvinfo : EIATTR_SW_WAR
	.align		4
.L_15:
        /*0054*/ 	.byte	0x04, 0x36
        /*0056*/ 	.short	(.L_17 - .L_16)
.L_16:
        /*0058*/ 	.word	0x00000008
.L_17:


//--------------------- .nv.callgraph             --------------------------
	.section	.nv.callgraph,"",@"SHT_CUDA_CALLGRAPH"
	.align	4
	.sectionentsize	8
	.align		4
        /*0000*/ 	.word	0x00000000
	.align		4
        /*0004*/ 	.word	0xffffffff
	.align		4
        /*0008*/ 	.word	0x00000000
	.align		4
        /*000c*/ 	.word	0xfffffffe
	.align		4
        /*0010*/ 	.word	0x00000000
	.align		4
        /*0014*/ 	.word	0xfffffffd
	.align		4
        /*0018*/ 	.word	0x00000000
	.align		4
        /*001c*/ 	.word	0xfffffffc


//--------------------- .text._Z6transpPdi        --------------------------
	.section	.text._Z6transpPdi,"ax",@progbits
	.align	128
        .global         _Z6transpPdi
        .type           _Z6transpPdi,@function
        .size           _Z6transpPdi,(.L_x_1 - _Z6transpPdi)
        .other          _Z6transpPdi,@"STO_CUDA_ENTRY STV_DEFAULT"
_Z6transpPdi:
.text._Z6transpPdi:
[----:B------:R-:W-:Y:S08]  /*0000*/  LDC R1, c[0x0][0x37c] ;  /* 0x0000df00ff017b82 */ /* 0x000ff00000000800 */
[----:B------:R-:W0:Y:S01]  /*0010*/  LDC R0, c[0x0][0x388] ;  /* 0x0000e200ff007b82 */ /* 0x000e220000000800 */
[----:B------:R-:W1:Y:S01]  /*0020*/  S2R R2, SR_TID.Z ;  /* 0x0000000000027919 */ /* 0x000e620000002300 */
[----:B------:R-:W2:Y:S01]  /*0030*/  LDCU UR6, c[0x0][0x370] ;  /* 0x00006e00ff0677ac */ /* 0x000ea20008000800 */
[----:B------:R-:W3:Y:S01]  /*0040*/  S2R R7, SR_TID.Y ;  /* 0x0000000000077919 */ /* 0x000ee20000002200 */
[----:B------:R-:W4:Y:S04]  /*0050*/  LDCU UR8, c[0x0][0x374] ;  /* 0x00006e80ff0877ac */ /* 0x000f280008000800 */
[----:B------:R-:W-:Y:S01]  /*0060*/  S2UR UR4, SR_CTAID.Y ;  /* 0x00000000000479c3 */ /* 0x000fe20000002600 */
[----:B------:R-:W5:Y:S01]  /*0070*/  S2R R5, SR_TID.X ;  /* 0x0000000000057919 */ /* 0x000f620000002100 */
[----:B------:R-:W5:Y:S01]  /*0080*/  LDCU UR9, c[0x0][0x360] ;  /* 0x00006c00ff0977ac */ /* 0x000f620008000800 */
[----:B------:R-:W3:Y:S05]  /*0090*/  LDCU UR10, c[0x0][0x364] ;  /* 0x00006c80ff0a77ac */ /* 0x000eea0008000800 */
[----:B------:R-:W4:Y:S01]  /*00a0*/  S2UR UR7, SR_CTAID.Z ;  /* 0x00000000000779c3 */ /* 0x000f220000002700 */
[----:B0-----:R-:W-:-:S07]  /*00b0*/  IABS R6, R0 ;  /* 0x0000000000067213 */ /* 0x001fce0000000000 */
[----:B------:R-:W2:Y:S01]  /*00c0*/  S2UR UR5, SR_CTAID.X ;  /* 0x00000000000579c3 */ /* 0x000ea20000002500 */
[----:B------:R-:W0:Y:S07]  /*00d0*/  I2F.RP R4, R6 ;  /* 0x0000000600047306 */ /* 0x000e2e0000209400 */
[----:B------:R-:W1:Y:S01]  /*00e0*/  LDC R9, c[0x0][0x368] ;  /* 0x0000da00ff097b82 */ /* 0x000e620000000800 */
[----:B----4-:R-:W-:Y:S01]  /*00f0*/  UIMAD UR4, UR7, UR8, UR4 ;  /* 0x00000008070472a4 */ /* 0x010fe2000f8e0204 */
[----:B0-----:R-:W0:Y:S03]  /*0100*/  MUFU.RCP R4, R4 ;  /* 0x0000000400047308 */ /* 0x001e260000001000 */
[----:B--2---:R-:W-:-:S06]  /*0110*/  UIMAD UR4, UR4, UR6, UR5 ;  /* 0x00000006040472a4 */ /* 0x004fcc000f8e0205 */
[----:B-1----:R-:W-:Y:S01]  /*0120*/  IMAD R2, R9, UR4, R2 ;  /* 0x0000000409027c24 */ /* 0x002fe2000f8e0202 */
[----:B0-----:R-:W-:-:S03]  /*0130*/  IADD3 R3, PT, PT, R4, 0xffffffe, RZ ;  /* 0x0ffffffe04037810 */ /* 0x001fc60007ffe0ff */
[----:B---3--:R-:W-:-:S04]  /*0140*/  IMAD R2, R2, UR10, R7 ;  /* 0x0000000a02027c24 */ /* 0x008fc8000f8e0207 */
[----:B-----5:R-:W-:Y:S01]  /*0150*/  IMAD R5, R2, UR9, R5 ;  /* 0x0000000902057c24 */ /* 0x020fe2000f8e0205 */
[----:B------:R-:W0:Y:S01]  /*0160*/  F2I.FTZ.U32.TRUNC.NTZ R3, R3 ;  /* 0x0000000300037305 */ /* 0x000e22000021f000 */
[----:B------:R-:W-:Y:S02]  /*0170*/  IMAD.MOV.U32 R2, RZ, RZ, RZ ;  /* 0x000000ffff027224 */ /* 0x000fe400078e00ff */
[----:B0-----:R-:W-:-:S05]  /*0180*/  IMAD.MOV R4, RZ, RZ, -R3 ;  /* 0x000000ffff047224 */ /* 0x001fca00078e0a03 */
[----:B------:R-:W-:Y:S02]  /*0190*/  MOV R7, R4 ;  /* 0x0000000400077202 */ /* 0x000fe40000000f00 */
[----:B------:R-:W-:-:S03]  /*01a0*/  IABS R4, R5 ;  /* 0x0000000500047213 */ /* 0x000fc60000000000 */
[----:B------:R-:W-:-:S04]  /*01b0*/  IMAD R7, R7, R6, RZ ;  /* 0x0000000607077224 */ /* 0x000fc800078e02ff */
[----:B------:R-:W-:Y:S01]  /*01c0*/  IMAD.HI.U32 R2, R3, R7, R2 ;  /* 0x0000000703027227 */ /* 0x000fe200078e0002 */
[----:B------:R-:W-:-:S05]  /*01d0*/  MOV R3, R4 ;  /* 0x0000000400037202 */ /* 0x000fca0000000f00 */
[----:B------:R-:W-:-:S04]  /*01e0*/  IMAD.HI.U32 R2, R2, R3, RZ ;  /* 0x0000000302027227 */ /* 0x000fc800078e00ff */
[----:B------:R-:W-:-:S04]  /*01f0*/  IMAD.MOV R4, RZ, RZ, -R2 ;  /* 0x000000ffff047224 */ /* 0x000fc800078e0a02 */
[----:B------:R-:W-:-:S05]  /*0200*/  IMAD R3, R6, R4, R3 ;  /* 0x0000000406037224 */ /* 0x000fca00078e0203 */
[----:B------:R-:W-:-:S13]  /*0210*/  ISETP.GT.U32.AND P2, PT, R6, R3, PT ;  /* 0x000000030600720c */ /* 0x000fda0003f44070 */
[-C--:B------:R-:W-:Y:S01]  /*0220*/  @!P2 IADD3 R3, PT, PT, R3, -R6.reuse, RZ ;  /* 0x800000060303a210 */ /* 0x080fe20007ffe0ff */
[----:B------:R-:W-:Y:S01]  /*0230*/  @!P2 VIADD R2, R2, 0x1 ;  /* 0x000000010202a836 */ /* 0x000fe20000000000 */
[----:B------:R-:W-:Y:S02]  /*0240*/  ISETP.NE.AND P2, PT, R0, RZ, PT ;  /* 0x000000ff0000720c */ /* 0x000fe40003f45270 */
[----:B------:R-:W-:Y:S02]  /*0250*/  ISETP.GE.U32.AND P0, PT, R3, R6, PT ;  /* 0x000000060300720c */ /* 0x000fe40003f06070 */
[----:B------:R-:W-:-:S04]  /*0260*/  LOP3.LUT R3, R5, R0, RZ, 0x3c, !PT ;  /* 0x0000000005037212 */ /* 0x000fc800078e3cff */
[----:B------:R-:W-:-:S07]  /*0270*/  ISETP.GE.AND P1, PT, R3, RZ, PT ;  /* 0x000000ff0300720c */ /* 0x000fce0003f26270 */
[----:B------:R-:W-:-:S05]  /*0280*/  @P0 IADD3 R2, PT, PT, R2, 0x1, RZ ;  /* 0x0000000102020810 */ /* 0x000fca0007ffe0ff */
[----:B------:R-:W-:-:S05]  /*0290*/  IMAD.MOV.U32 R7, RZ, RZ, R2 ;  /* 0x000000ffff077224 */ /* 0x000fca00078e0002 */
[----:B------:R-:W-:Y:S02]  /*02a0*/  @!P1 IADD3 R7, PT, PT, -R7, RZ, RZ ;  /* 0x000000ff07079210 */ /* 0x000fe40007ffe1ff */
[----:B------:R-:W-:-:S04]  /*02b0*/  @!P2 LOP3.LUT R7, RZ, R0, RZ, 0x33, !PT ;  /* 0x00000000ff07a212 */ /* 0x000fc800078e33ff */
[----:B------:R-:W-:-:S05]  /*02c0*/  IADD3 R2, PT, PT, -R7, RZ, RZ ;  /* 0x000000ff07027210 */ /* 0x000fca0007ffe1ff */
[----:B------:R-:W-:-:S05]  /*02d0*/  IMAD R4, R0, R2, R5 ;  /* 0x0000000200047224 */ /* 0x000fca00078e0205 */
[----:B------:R-:W-:-:S13]  /*02e0*/  ISETP.GT.AND P0, PT, R7, R4, PT ;  /* 0x000000040700720c */ /* 0x000fda0003f04270 */
[----:B------:R-:W-:Y:S05]  /*02f0*/  @!P0 EXIT ;  /* 0x000000000000894d */ /* 0x000fea0003800000 */
[----:B------:R-:W0:Y:S01]  /*0300*/  LDC.64 R2, c[0x0][0x380] ;  /* 0x0000e000ff027b82 */ /* 0x000e220000000a00 */
[----:B------:R-:W1:Y:S01]  /*0310*/  LDCU.64 UR4, c[0x0][0x358] ;  /* 0x00006b00ff0477ac */ /* 0x000e620008000a00 */
[----:B------:R-:W-:-:S04]  /*0320*/  IMAD R7, R4, R0, R7 ;  /* 0x0000000004077224 */ /* 0x000fc800078e0207 */
[----:B0-----:R-:W-:-:S04]  /*0330*/  IMAD.WIDE R6, R7, 0x8, R2 ;  /* 0x0000000807067825 */ /* 0x001fc800078e0202 */
[----:B------:R-:W-:Y:S01]  /*0340*/  IMAD.WIDE R2, R5, 0x8, R2 ;  /* 0x0000000805027825 */ /* 0x000fe200078e0202 */
[----:B-1----:R-:W2:Y:S04]  /*0350*/  LDG.E.64 R8, desc[UR4][R6.64] ;  /* 0x0000000406087981 */ /* 0x002ea8000c1e1b00 */
[----:B------:R-:W3:Y:S04]  /*0360*/  LDG.E.64 R4, desc[UR4][R2.64] ;  /* 0x0000000402047981 */ /* 0x000ee8000c1e1b00 */
[----:B--2---:R-:W-:Y:S04]  /*0370*/  STG.E.64 desc[UR4][R2.64], R8 ;  /* 0x0000000802007986 */ /* 0x004fe8000c101b04 */
[----:B---3--:R-:W-:Y:S01]  /*0380*/  STG.E.64 desc[UR4][R6.64], R4 ;  /* 0x0000000406007986 */ /* 0x008fe2000c101b04 */
[----:B------:R-:W-:Y:S05]  /*0390*/  EXIT ;  /* 0x000000000000794d */ /* 0x000fea0003800000 */
.L_x_0:
[----:B------:R-:W-:-:S00]  /*03a0*/  BRA `(.L_x_0) ;  /* 0xfffffffc00fc7947 */ /* 0x000fc0000383ffff */
[----:B------:R-:W-:-:S00]  /*03b0*/  NOP ;  /* 0x0000000000007918 */ /* 0x000fc00000000000 */
        /* <DEDUP_REMOVED lines=12> */
.L_x_1:


//--------------------- .nv.shared.reserved.0     --------------------------
	.section	.nv.shared.reserved.0,"aw",@nobits
	.weak		__nv_reservedSMEM_offset_0_alias
	.size		__nv_reservedSMEM_offset_0_alias, 0, 64
	.other		__nv_reservedSMEM_offset_0_alias,@"STO_CUDA_RESERVED_SHARED STV_DEFAULT"
__nv_reservedSMEM_offset_0_alias:
	.zero		0
	.zero		64


//--------------------- .nv.constant0._Z6transpPdi --------------------------
	.section	.nv.constant0._Z6transpPdi,"a",@progbits
	.sectionflags	@""
	.align	4
.nv.constant0._Z6transpPdi:
	.zero		908


//--------------------- SYMBOLS --------------------------

	.type		.nv.reservedSmem.offset0,@object
	.size		.nv.reservedSmem.offset0,0x4
